//
// Generated by NVIDIA NVVM Compiler
//
// Compiler Build ID: CL-36424714
// Cuda compilation tools, release 13.0, V13.0.88
// Based on NVVM 20.0.0
//

.version 9.0
.target sm_100
.address_size 64

	// .globl	_Z6KernelPdS_S_S_i
.func  (.param .b64 func_retval0) __internal_accurate_pow
(
	.param .b64 __internal_accurate_pow_param_0
)
;

.visible .entry _Z6KernelPdS_S_S_i(
	.param .u64 .ptr .align 1 _Z6KernelPdS_S_S_i_param_0,
	.param .u64 .ptr .align 1 _Z6KernelPdS_S_S_i_param_1,
	.param .u64 .ptr .align 1 _Z6KernelPdS_S_S_i_param_2,
	.param .u64 .ptr .align 1 _Z6KernelPdS_S_S_i_param_3,
	.param .u32 _Z6KernelPdS_S_S_i_param_4
)
{
	.reg .pred 	%p<19>;
	.reg .b32 	%r<30>;
	.reg .b64 	%rd<18>;
	.reg .b64 	%fd<30>;

	ld.param.u64 	%rd4, [_Z6KernelPdS_S_S_i_param_0];
	ld.param.u64 	%rd5, [_Z6KernelPdS_S_S_i_param_1];
	ld.param.u64 	%rd3, [_Z6KernelPdS_S_S_i_param_3];
	ld.param.u32 	%r5, [_Z6KernelPdS_S_S_i_param_4];
	cvta.to.global.u64 	%rd1, %rd4;
	cvta.to.global.u64 	%rd2, %rd5;
	add.s32 	%r6, %r5, -1;
	cvt.rn.f64.s32 	%fd9, %r6;
	rcp.rn.f64 	%fd1, %fd9;
	mov.u32 	%r7, %ctaid.x;
	mov.u32 	%r8, %ntid.x;
	mov.u32 	%r9, %tid.x;
	mad.lo.s32 	%r1, %r7, %r8, %r9;
	setp.lt.s32 	%p1, %r1, %r5;
	mul.lo.s32 	%r10, %r6, %r5;
	setp.ge.s32 	%p2, %r1, %r10;
	or.pred  	%p3, %p1, %p2;
	@%p3 bra 	$L__BB0_8;
	rem.s32 	%r11, %r1, %r5;
	setp.eq.s32 	%p4, %r11, 0;
	@%p4 bra 	$L__BB0_8;
	add.s32 	%r12, %r1, 1;
	rem.s32 	%r13, %r12, %r5;
	setp.eq.s32 	%p5, %r13, 0;
	@%p5 bra 	$L__BB0_8;
	sub.s32 	%r14, %r1, %r5;
	mul.wide.s32 	%rd6, %r14, 8;
	add.s64 	%rd7, %rd2, %rd6;
	ld.global.f64 	%fd10, [%rd7];
	mul.wide.s32 	%rd8, %r5, 8;
	add.s64 	%rd9, %rd7, %rd8;
	ld.global.f64 	%fd11, [%rd9+-8];
	add.f64 	%fd12, %fd10, %fd11;
	add.s64 	%rd10, %rd9, %rd8;
	ld.global.f64 	%fd13, [%rd10];
	add.f64 	%fd14, %fd12, %fd13;
	ld.global.f64 	%fd15, [%rd9+8];
	add.f64 	%fd2, %fd14, %fd15;
	{
	.reg .b32 %temp; 
	mov.b64 	{%temp, %r2}, %fd1;
	}
	mov.f64 	%fd16, 0d4000000000000000;
	{
	.reg .b32 %temp; 
	mov.b64 	{%temp, %r15}, %fd16;
	}
	and.b32  	%r4, %r15, 2146435072;
	setp.eq.s32 	%p6, %r4, 1062207488;
	abs.f64 	%fd3, %fd1;
	{ // callseq 0, 0
	.param .b64 param0;
	st.param.f64 	[param0], %fd3;
	.param .b64 retval0;
	call.uni (retval0), 
	__internal_accurate_pow, 
	(
	param0
	);
	ld.param.f64 	%fd17, [retval0];
	} // callseq 0
	setp.lt.s32 	%p7, %r2, 0;
	neg.f64 	%fd19, %fd17;
	selp.f64 	%fd20, %fd19, %fd17, %p6;
	selp.f64 	%fd29, %fd20, %fd17, %p7;
	setp.neu.f64 	%p8, %fd1, 0d0000000000000000;
	@%p8 bra 	$L__BB0_5;
	setp.eq.s32 	%p9, %r4, 1062207488;
	selp.b32 	%r16, %r2, 0, %p9;
	setp.lt.s32 	%p10, %r15, 0;
	or.b32  	%r17, %r16, 2146435072;
	selp.b32 	%r18, %r17, %r16, %p10;
	mov.b32 	%r19, 0;
	mov.b64 	%fd29, {%r19, %r18};
$L__BB0_5:
	add.f64 	%fd21, %fd1, 0d4000000000000000;
	{
	.reg .b32 %temp; 
	mov.b64 	{%temp, %r20}, %fd21;
	}
	and.b32  	%r21, %r20, 2146435072;
	setp.ne.s32 	%p11, %r21, 2146435072;
	setp.neu.f64 	%p12, %fd3, 0d7FF0000000000000;
	or.pred  	%p13, %p12, %p11;
	@%p13 bra 	$L__BB0_7;
	setp.lt.s32 	%p14, %r2, 0;
	setp.eq.s32 	%p15, %r4, 1062207488;
	setp.lt.s32 	%p16, %r15, 0;
	selp.b32 	%r23, 0, 2146435072, %p16;
	and.b32  	%r24, %r15, 2147483647;
	setp.ne.s32 	%p17, %r24, 1071644672;
	or.b32  	%r25, %r23, -2147483648;
	selp.b32 	%r26, %r25, %r23, %p17;
	selp.b32 	%r27, %r26, %r23, %p15;
	selp.b32 	%r28, %r27, %r23, %p14;
	mov.b32 	%r29, 0;
	mov.b64 	%fd29, {%r29, %r28};
$L__BB0_7:
	setp.eq.f64 	%p18, %fd1, 0d3FF0000000000000;
	selp.f64 	%fd22, 0d3FF0000000000000, %fd29, %p18;
	cvta.to.global.u64 	%rd11, %rd3;
	mul.wide.s32 	%rd12, %r1, 8;
	add.s64 	%rd13, %rd11, %rd12;
	ld.global.f64 	%fd23, [%rd13];
	mul.f64 	%fd24, %fd22, %fd23;
	sub.f64 	%fd25, %fd2, %fd24;
	mul.f64 	%fd26, %fd25, 0d3FD0000000000000;
	add.s64 	%rd14, %rd1, %rd12;
	st.global.f64 	[%rd14], %fd26;
	bra.uni 	$L__BB0_9;
$L__BB0_8:
	mul.wide.s32 	%rd15, %r1, 8;
	add.s64 	%rd16, %rd2, %rd15;
	ld.global.f64 	%fd27, [%rd16];
	add.s64 	%rd17, %rd1, %rd15;
	st.global.f64 	[%rd17], %fd27;
$L__BB0_9:
	ret;

}
	// .globl	_Z6ErrorsPdS_S_
.visible .entry _Z6ErrorsPdS_S_(
	.param .u64 .ptr .align 1 _Z6ErrorsPdS_S__param_0,
	.param .u64 .ptr .align 1 _Z6ErrorsPdS_S__param_1,
	.param .u64 .ptr .align 1 _Z6ErrorsPdS_S__param_2
)
{
	.reg .b32 	%r<5>;
	.reg .b64 	%rd<11>;
	.reg .b64 	%fd<5>;

	ld.param.u64 	%rd1, [_Z6ErrorsPdS_S__param_0];
	ld.param.u64 	%rd2, [_Z6ErrorsPdS_S__param_1];
	ld.param.u64 	%rd3, [_Z6ErrorsPdS_S__param_2];
	cvta.to.global.u64 	%rd4, %rd3;
	cvta.to.global.u64 	%rd5, %rd2;
	cvta.to.global.u64 	%rd6, %rd1;
	mov.u32 	%r1, %ctaid.x;
	mov.u32 	%r2, %ntid.x;
	mov.u32 	%r3, %tid.x;
	mad.lo.s32 	%r4, %r1, %r2, %r3;
	mul.wide.s32 	%rd7, %r4, 8;
	add.s64 	%rd8, %rd6, %rd7;
	ld.global.f64 	%fd1, [%rd8];
	add.s64 	%rd9, %rd5, %rd7;
	ld.global.f64 	%fd2, [%rd9];
	sub.f64 	%fd3, %fd1, %fd2;
	abs.f64 	%fd4, %fd3;
	add.s64 	%rd10, %rd4, %rd7;
	st.global.f64 	[%rd10], %fd4;
	ret;

}
.func  (.param .b64 func_retval0) __internal_accurate_pow(
	.param .b64 __internal_accurate_pow_param_0
)
{
	.reg .pred 	%p<8>;
	.reg .b32 	%r<49>;
	.reg .b32 	%f<3>;
	.reg .b64 	%fd<109>;

	ld.param.f64 	%fd10, [__internal_accurate_pow_param_0];
	{
	.reg .b32 %temp; 
	mov.b64 	{%temp, %r46}, %fd10;
	}
	{
	.reg .b32 %temp; 
	mov.b64 	{%r45, %temp}, %fd10;
	}
	shr.u32 	%r47, %r46, 20;
	setp.gt.u32 	%p1, %r46, 1048575;
	@%p1 bra 	$L__BB2_2;
	mul.f64 	%fd11, %fd10, 0d4350000000000000;
	{
	.reg .b32 %temp; 
	mov.b64 	{%temp, %r46}, %fd11;
	}
	{
	.reg .b32 %temp; 
	mov.b64 	{%r45, %temp}, %fd11;
	}
	shr.u32 	%r16, %r46, 20;
	add.s32 	%r47, %r16, -54;
$L__BB2_2:
	add.s32 	%r48, %r47, -1023;
	and.b32  	%r17, %r46, -2146435073;
	or.b32  	%r18, %r17, 1072693248;
	mov.b64 	%fd107, {%r45, %r18};
	setp.lt.u32 	%p2, %r18, 1073127583;
	@%p2 bra 	$L__BB2_4;
	{
	.reg .b32 %temp; 
	mov.b64 	{%r19, %temp}, %fd107;
	}
	{
	.reg .b32 %temp; 
	mov.b64 	{%temp, %r20}, %fd107;
	}
	add.s32 	%r21, %r20, -1048576;
	mov.b64 	%fd107, {%r19, %r21};
	add.s32 	%r48, %r47, -1022;
$L__BB2_4:
	add.f64 	%fd12, %fd107, 0dBFF0000000000000;
	add.f64 	%fd13, %fd107, 0d3FF0000000000000;
	rcp.approx.ftz.f64 	%fd14, %fd13;
	neg.f64 	%fd15, %fd13;
	fma.rn.f64 	%fd16, %fd15, %fd14, 0d3FF0000000000000;
	fma.rn.f64 	%fd17, %fd16, %fd16, %fd16;
	fma.rn.f64 	%fd18, %fd17, %fd14, %fd14;
	mul.f64 	%fd19, %fd12, %fd18;
	fma.rn.f64 	%fd20, %fd12, %fd18, %fd19;
	mul.f64 	%fd21, %fd20, %fd20;
	fma.rn.f64 	%fd22, %fd21, 0d3EB0F5FF7D2CAFE2, 0d3ED0F5D241AD3B5A;
	fma.rn.f64 	%fd23, %fd22, %fd21, 0d3EF3B20A75488A3F;
	fma.rn.f64 	%fd24, %fd23, %fd21, 0d3F1745CDE4FAECD5;
	fma.rn.f64 	%fd25, %fd24, %fd21, 0d3F3C71C7258A578B;
	fma.rn.f64 	%fd26, %fd25, %fd21, 0d3F6249249242B910;
	fma.rn.f64 	%fd27, %fd26, %fd21, 0d3F89999999999DFB;
	sub.f64 	%fd28, %fd12, %fd20;
	add.f64 	%fd29, %fd28, %fd28;
	neg.f64 	%fd30, %fd20;
	fma.rn.f64 	%fd31, %fd30, %fd12, %fd29;
	mul.f64 	%fd32, %fd18, %fd31;
	fma.rn.f64 	%fd33, %fd21, %fd27, 0d3FB5555555555555;
	mov.f64 	%fd34, 0d3FB5555555555555;
	sub.f64 	%fd35, %fd34, %fd33;
	fma.rn.f64 	%fd36, %fd21, %fd27, %fd35;
	add.f64 	%fd37, %fd36, 0dBC46A4CB00B9E7B0;
	add.f64 	%fd38, %fd33, %fd37;
	sub.f64 	%fd39, %fd33, %fd38;
	add.f64 	%fd40, %fd37, %fd39;
	mul.rn.f64 	%fd41, %fd20, %fd20;
	neg.f64 	%fd42, %fd41;
	fma.rn.f64 	%fd43, %fd20, %fd20, %fd42;
	{
	.reg .b32 %temp; 
	mov.b64 	{%r22, %temp}, %fd32;
	}
	{
	.reg .b32 %temp; 
	mov.b64 	{%temp, %r23}, %fd32;
	}
	add.s32 	%r24, %r23, 1048576;
	mov.b64 	%fd44, {%r22, %r24};
	fma.rn.f64 	%fd45, %fd20, %fd44, %fd43;
	mul.rn.f64 	%fd46, %fd41, %fd20;
	neg.f64 	%fd47, %fd46;
	fma.rn.f64 	%fd48, %fd41, %fd20, %fd47;
	fma.rn.f64 	%fd49, %fd41, %fd32, %fd48;
	fma.rn.f64 	%fd50, %fd45, %fd20, %fd49;
	mul.rn.f64 	%fd51, %fd38, %fd46;
	neg.f64 	%fd52, %fd51;
	fma.rn.f64 	%fd53, %fd38, %fd46, %fd52;
	fma.rn.f64 	%fd54, %fd38, %fd50, %fd53;
	fma.rn.f64 	%fd55, %fd40, %fd46, %fd54;
	add.f64 	%fd56, %fd51, %fd55;
	sub.f64 	%fd57, %fd51, %fd56;
	add.f64 	%fd58, %fd55, %fd57;
	add.f64 	%fd59, %fd20, %fd56;
	sub.f64 	%fd60, %fd20, %fd59;
	add.f64 	%fd61, %fd56, %fd60;
	add.f64 	%fd62, %fd58, %fd61;
	add.f64 	%fd63, %fd32, %fd62;
	add.f64 	%fd64, %fd59, %fd63;
	sub.f64 	%fd65, %fd59, %fd64;
	add.f64 	%fd66, %fd63, %fd65;
	xor.b32  	%r25, %r48, -2147483648;
	mov.b32 	%r26, 1127219200;
	mov.b64 	%fd67, {%r25, %r26};
	mov.b32 	%r27, -2147483648;
	mov.b64 	%fd68, {%r27, %r26};
	sub.f64 	%fd69, %fd67, %fd68;
	fma.rn.f64 	%fd70, %fd69, 0d3FE62E42FEFA39EF, %fd64;
	fma.rn.f64 	%fd71, %fd69, 0dBFE62E42FEFA39EF, %fd70;
	sub.f64 	%fd72, %fd71, %fd64;
	sub.f64 	%fd73, %fd66, %fd72;
	fma.rn.f64 	%fd74, %fd69, 0d3C7ABC9E3B39803F, %fd73;
	add.f64 	%fd75, %fd70, %fd74;
	sub.f64 	%fd76, %fd70, %fd75;
	add.f64 	%fd77, %fd74, %fd76;
	mov.f64 	%fd78, 0d4000000000000000;
	{
	.reg .b32 %temp; 
	mov.b64 	{%temp, %r28}, %fd78;
	}
	{
	.reg .b32 %temp; 
	mov.b64 	{%r29, %temp}, %fd78;
	}
	shl.b32 	%r30, %r28, 1;
	setp.gt.u32 	%p3, %r30, -33554433;
	and.b32  	%r31, %r28, -15728641;
	selp.b32 	%r32, %r31, %r28, %p3;
	mov.b64 	%fd79, {%r29, %r32};
	mul.rn.f64 	%fd80, %fd75, %fd79;
	neg.f64 	%fd81, %fd80;
	fma.rn.f64 	%fd82, %fd75, %fd79, %fd81;
	fma.rn.f64 	%fd83, %fd77, %fd79, %fd82;
	add.f64 	%fd4, %fd80, %fd83;
	sub.f64 	%fd84, %fd80, %fd4;
	add.f64 	%fd5, %fd83, %fd84;
	fma.rn.f64 	%fd85, %fd4, 0d3FF71547652B82FE, 0d4338000000000000;
	{
	.reg .b32 %temp; 
	mov.b64 	{%r13, %temp}, %fd85;
	}
	mov.f64 	%fd86, 0dC338000000000000;
	add.rn.f64 	%fd87, %fd85, %fd86;
	fma.rn.f64 	%fd88, %fd87, 0dBFE62E42FEFA39EF, %fd4;
	fma.rn.f64 	%fd89, %fd87, 0dBC7ABC9E3B39803F, %fd88;
	fma.rn.f64 	%fd90, %fd89, 0d3E5ADE1569CE2BDF, 0d3E928AF3FCA213EA;
	fma.rn.f64 	%fd91, %fd90, %fd89, 0d3EC71DEE62401315;
	fma.rn.f64 	%fd92, %fd91, %fd89, 0d3EFA01997C89EB71;
	fma.rn.f64 	%fd93, %fd92, %fd89, 0d3F2A01A014761F65;
	fma.rn.f64 	%fd94, %fd93, %fd89, 0d3F56C16C1852B7AF;
	fma.rn.f64 	%fd95, %fd94, %fd89, 0d3F81111111122322;
	fma.rn.f64 	%fd96, %fd95, %fd89, 0d3FA55555555502A1;
	fma.rn.f64 	%fd97, %fd96, %fd89, 0d3FC5555555555511;
	fma.rn.f64 	%fd98, %fd97, %fd89, 0d3FE000000000000B;
	fma.rn.f64 	%fd99, %fd98, %fd89, 0d3FF0000000000000;
	fma.rn.f64 	%fd100, %fd99, %fd89, 0d3FF0000000000000;
	{
	.reg .b32 %temp; 
	mov.b64 	{%r14, %temp}, %fd100;
	}
	{
	.reg .b32 %temp; 
	mov.b64 	{%temp, %r15}, %fd100;
	}
	shl.b32 	%r33, %r13, 20;
	add.s32 	%r34, %r33, %r15;
	mov.b64 	%fd108, {%r14, %r34};
	{
	.reg .b32 %temp; 
	mov.b64 	{%temp, %r35}, %fd4;
	}
	mov.b32 	%f2, %r35;
	abs.f32 	%f1, %f2;
	setp.lt.f32 	%p4, %f1, 0f4086232B;
	@%p4 bra 	$L__BB2_7;
	setp.lt.f64 	%p5, %fd4, 0d0000000000000000;
	add.f64 	%fd101, %fd4, 0d7FF0000000000000;
	selp.f64 	%fd108, 0d0000000000000000, %fd101, %p5;
	setp.geu.f32 	%p6, %f1, 0f40874800;
	@%p6 bra 	$L__BB2_7;
	shr.u32 	%r36, %r13, 31;
	add.s32 	%r37, %r13, %r36;
	shr.s32 	%r38, %r37, 1;
	shl.b32 	%r39, %r38, 20;
	add.s32 	%r40, %r15, %r39;
	mov.b64 	%fd102, {%r14, %r40};
	sub.s32 	%r41, %r13, %r38;
	shl.b32 	%r42, %r41, 20;
	add.s32 	%r43, %r42, 1072693248;
	mov.b32 	%r44, 0;
	mov.b64 	%fd103, {%r44, %r43};
	mul.f64 	%fd108, %fd103, %fd102;
$L__BB2_7:
	abs.f64 	%fd104, %fd108;
	setp.eq.f64 	%p7, %fd104, 0d7FF0000000000000;
	fma.rn.f64 	%fd105, %fd108, %fd5, %fd108;
	selp.f64 	%fd106, %fd108, %fd105, %p7;
	st.param.f64 	[func_retval0], %fd106;
	ret;

}


// ===== COMPILED SASS (sm_100) =====

	.target	sm_100

	.elftype	@"ET_EXEC"


//--------------------- .note.nv.tkinfo           --------------------------
	.section	.note.nv.tkinfo,"",@"SHT_NOTE"
	.sectionflags	@"SHF_NOTE_NV_TKINFO"
	.tkinfo
        /*0018*/ 	.word	0x00000002
        /*0030*/ 	.string	""
        /*0030*/ 	.string	"ptxas"
        /*0030*/ 	.string	"Cuda compilation tools, release 13.0, V13.0.88"
        /*0030*/ 	.string	"Build cuda_13.0.r13.0/compiler.36424714_0"
        /*0030*/ 	.string	"-arch sm_100 -m 64 "



//--------------------- .note.nv.cuinfo           --------------------------
	.section	.note.nv.cuinfo,"",@"SHT_NOTE"
	.sectionflags	@"SHF_NOTE_NV_CUINFO"
        /*0018*/ 	.short	0x0002
        /*001a*/ 	.short	0x0064
        /*001c*/ 	.short	0x0082
	.zero		2


//--------------------- .nv.info                  --------------------------
	.section	.nv.info,"",@"SHT_CUDA_INFO"
	.align	4


	//----- nvinfo : EIATTR_REGCOUNT
	.align		4
        /*0000*/ 	.byte	0x04, 0x2f
        /*0002*/ 	.short	(.L_1 - .L_0)
	.align		4
.L_0:
        /*0004*/ 	.word	index@(_Z6KernelPdS_S_S_i)
        /*0008*/ 	.word	0x0000001e


	//----- nvinfo : EIATTR_FRAME_SIZE
	.align		4
.L_1:
        /*000c*/ 	.byte	0x04, 0x11
        /*000e*/ 	.short	(.L_3 - .L_2)
	.align		4
.L_2:
        /*0010*/ 	.word	index@($_Z6KernelPdS_S_S_i$__internal_accurate_pow)
        /*0014*/ 	.word	0x00000000


	//----- nvinfo : EIATTR_FRAME_SIZE
	.align		4
.L_3:
        /*0018*/ 	.byte	0x04, 0x11
        /*001a*/ 	.short	(.L_5 - .L_4)
	.align		4
.L_4:
        /*001c*/ 	.word	index@($__internal_0_$__cuda_sm20_dblrcp_rn_slowpath_v3)
        /*0020*/ 	.word	0x00000000


	//----- nvinfo : EIATTR_FRAME_SIZE
	.align		4
.L_5:
        /*0024*/ 	.byte	0x04, 0x11
        /*0026*/ 	.short	(.L_7 - .L_6)
	.align		4
.L_6:
        /*0028*/ 	.word	index@(_Z6KernelPdS_S_S_i)
        /*002c*/ 	.word	0x00000000


	//----- nvinfo : EIATTR_REGCOUNT
	.align		4
.L_7:
        /*0030*/ 	.byte	0x04, 0x2f
        /*0032*/ 	.short	(.L_9 - .L_8)
	.align		4
.L_8:
        /*0034*/ 	.word	index@(_Z6ErrorsPdS_S_)
        /*0038*/ 	.word	0x00000010


	//----- nvinfo : EIATTR_FRAME_SIZE
	.align		4
.L_9:
        /*003c*/ 	.byte	0x04, 0x11
        /*003e*/ 	.short	(.L_11 - .L_10)
	.align		4
.L_10:
        /*0040*/ 	.word	index@(_Z6ErrorsPdS_S_)
        /*0044*/ 	.word	0x00000000


	//----- nvinfo : EIATTR_MIN_STACK_SIZE
	.align		4
.L_11:
        /*0048*/ 	.byte	0x04, 0x12
        /*004a*/ 	.short	(.L_13 - .L_12)
	.align		4
.L_12:
        /*004c*/ 	.word	index@(_Z6ErrorsPdS_S_)
        /*0050*/ 	.word	0x00000000


	//----- nvinfo : EIATTR_MIN_STACK_SIZE
	.align		4
.L_13:
        /*0054*/ 	.byte	0x04, 0x12
        /*0056*/ 	.short	(.L_15 - .L_14)
	.align		4
.L_14:
        /*0058*/ 	.word	index@(_Z6KernelPdS_S_S_i)
        /*005c*/ 	.word	0x00000000
.L_15:


//--------------------- .nv.compat                --------------------------
	.section	.nv.compat,"",@"SHT_CUDA_COMPAT_INFO"
	.align	4
        /*0000*/ 	.byte	0x02, 0x09, 0x00, 0x00, 0x02, 0x02, 0x01, 0x00, 0x02, 0x05, 0x05, 0x00, 0x03, 0x07, 0x01, 0x01
        /*0010*/ 	.byte	0x02, 0x03, 0x00, 0x00, 0x02, 0x06, 0x01, 0x00, 0x04, 0x0b, 0x08, 0x00, 0x01, 0x00, 0x00, 0x00
        /*0020*/ 	.byte	0x00, 0x00, 0x00, 0x00


//--------------------- .nv.info._Z6ErrorsPdS_S_  --------------------------
	.section	.nv.info._Z6ErrorsPdS_S_,"",@"SHT_CUDA_INFO"
	.sectionflags	@""
	.align	4


	//----- nvinfo : EIATTR_CUDA_API_VERSION
	.align		4
        /*0000*/ 	.byte	0x04, 0x37
        /*0002*/ 	.short	(.L_17 - .L_16)
.L_16:
        /*0004*/ 	.word	0x00000082


	//----- nvinfo : EIATTR_KPARAM_INFO
	.align		4
.L_17:
        /*0008*/ 	.byte	0x04, 0x17
        /*000a*/ 	.short	(.L_19 - .L_18)
.L_18:
        /*000c*/ 	.word	0x00000000
        /*0010*/ 	.short	0x0002
        /*0012*/ 	.short	0x0010
        /*0014*/ 	.byte	0x00, 0xf5, 0x21, 0x00


	//----- nvinfo : EIATTR_KPARAM_INFO
	.align		4
.L_19:
        /*0018*/ 	.byte	0x04, 0x17
        /*001a*/ 	.short	(.L_21 - .L_20)
.L_20:
        /*001c*/ 	.word	0x00000000
        /*0020*/ 	.short	0x0001
        /*0022*/ 	.short	0x0008
        /*0024*/ 	.byte	0x00, 0xf5, 0x21, 0x00


	//----- nvinfo : EIATTR_KPARAM_INFO
	.align		4
.L_21:
        /*0028*/ 	.byte	0x04, 0x17
        /*002a*/ 	.short	(.L_23 - .L_22)
.L_22:
        /*002c*/ 	.word	0x00000000
        /*0030*/ 	.short	0x0000
        /*0032*/ 	.short	0x0000
        /*0034*/ 	.byte	0x00, 0xf5, 0x21, 0x00


	//----- nvinfo : EIATTR_SPARSE_MMA_MASK
	.align		4
.L_23:
        /*0038*/ 	.byte	0x03, 0x50
        /*003a*/ 	.short	0x0000


	//----- nvinfo : EIATTR_MAXREG_COUNT
	.align		4
        /*003c*/ 	.byte	0x03, 0x1b
        /*003e*/ 	.short	0x00ff


	//----- nvinfo : EIATTR_MERCURY_ISA_VERSION
	.align		4
        /*0040*/ 	.byte	0x03, 0x5f
        /*0042*/ 	.short	0x0101


	//----- nvinfo : EIATTR_VRC_CTA_INIT_COUNT
	.align		4
        /*0044*/ 	.byte	0x02, 0x4a
	.zero		1
	.zero		1


	//----- nvinfo : EIATTR_EXIT_INSTR_OFFSETS
	.align		4
        /*0048*/ 	.byte	0x04, 0x1c
        /*004a*/ 	.short	(.L_25 - .L_24)


	//   ....[0]....
.L_24:
        /*004c*/ 	.word	0x00000110


	//----- nvinfo : EIATTR_CBANK_PARAM_SIZE
	.align		4
.L_25:
        /*0050*/ 	.byte	0x03, 0x19
        /*0052*/ 	.short	0x0018


	//----- nvinfo : EIATTR_PARAM_CBANK
	.align		4
        /*0054*/ 	.byte	0x04, 0x0a
        /*0056*/ 	.short	(.L_27 - .L_26)
	.align		4
.L_26:
        /*0058*/ 	.word	index@(.nv.constant0._Z6ErrorsPdS_S_)
        /*005c*/ 	.short	0x0380
        /*005e*/ 	.short	0x0018


	//----- nvinfo : EIATTR_SW_WAR
	.align		4
.L_27:
        /*0060*/ 	.byte	0x04, 0x36
        /*0062*/ 	.short	(.L_29 - .L_28)
.L_28:
        /*0064*/ 	.word	0x00000008
.L_29:


//--------------------- .nv.info._Z6KernelPdS_S_S_i --------------------------
	.section	.nv.info._Z6KernelPdS_S_S_i,"",@"SHT_CUDA_INFO"
	.sectionflags	@""
	.align	4


	//----- nvinfo : EIATTR_CUDA_API_VERSION
	.align		4
        /*0000*/ 	.byte	0x04, 0x37
        /*0002*/ 	.short	(.L_31 - .L_30)
.L_30:
        /*0004*/ 	.word	0x00000082


	//----- nvinfo : EIATTR_KPARAM_INFO
	.align		4
.L_31:
        /*0008*/ 	.byte	0x04, 0x17
        /*000a*/ 	.short	(.L_33 - .L_32)
.L_32:
        /*000c*/ 	.word	0x00000000
        /*0010*/ 	.short	0x0004
        /*0012*/ 	.short	0x0020
        /*0014*/ 	.byte	0x00, 0xf0, 0x11, 0x00


	//----- nvinfo : EIATTR_KPARAM_INFO
	.align		4
.L_33:
        /*0018*/ 	.byte	0x04, 0x17
        /*001a*/ 	.short	(.L_35 - .L_34)
.L_34:
        /*001c*/ 	.word	0x00000000
        /*0020*/ 	.short	0x0003
        /*0022*/ 	.short	0x0018
        /*0024*/ 	.byte	0x00, 0xf5, 0x21, 0x00


	//----- nvinfo : EIATTR_KPARAM_INFO
	.align		4
.L_35:
        /*0028*/ 	.byte	0x04, 0x17
        /*002a*/ 	.short	(.L_37 - .L_36)
.L_36:
        /*002c*/ 	.word	0x00000000
        /*0030*/ 	.short	0x0002
        /*0032*/ 	.short	0x0010
        /*0034*/ 	.byte	0x00, 0xf5, 0x21, 0x00


	//----- nvinfo : EIATTR_KPARAM_INFO
	.align		4
.L_37:
        /*0038*/ 	.byte	0x04, 0x17
        /*003a*/ 	.short	(.L_39 - .L_38)
.L_38:
        /*003c*/ 	.word	0x00000000
        /*0040*/ 	.short	0x0001
        /*0042*/ 	.short	0x0008
        /*0044*/ 	.byte	0x00, 0xf5, 0x21, 0x00


	//----- nvinfo : EIATTR_KPARAM_INFO
	.align		4
.L_39:
        /*0048*/ 	.byte	0x04, 0x17
        /*004a*/ 	.short	(.L_41 - .L_40)
.L_40:
        /*004c*/ 	.word	0x00000000
        /*0050*/ 	.short	0x0000
        /*0052*/ 	.short	0x0000
        /*0054*/ 	.byte	0x00, 0xf5, 0x21, 0x00


	//----- nvinfo : EIATTR_SPARSE_MMA_MASK
	.align		4
.L_41:
        /*0058*/ 	.byte	0x03, 0x50
        /*005a*/ 	.short	0x0000


	//----- nvinfo : EIATTR_MAXREG_COUNT
	.align		4
        /*005c*/ 	.byte	0x03, 0x1b
        /*005e*/ 	.short	0x00ff


	//----- nvinfo : EIATTR_MERCURY_ISA_VERSION
	.align		4
        /*0060*/ 	.byte	0x03, 0x5f
        /*0062*/ 	.short	0x0101


	//----- nvinfo : EIATTR_VRC_CTA_INIT_COUNT
	.align		4
        /*0064*/ 	.byte	0x02, 0x4a
	.zero		1
	.zero		1


	//----- nvinfo : EIATTR_EXIT_INSTR_OFFSETS
	.align		4
        /*0068*/ 	.byte	0x04, 0x1c
        /*006a*/ 	.short	(.L_43 - .L_42)


	//   ....[0]....
.L_42:
        /*006c*/ 	.word	0x00000680


	//   ....[1]....
        /*0070*/ 	.word	0x00000700


	//----- nvinfo : EIATTR_CRS_STACK_SIZE
	.align		4
.L_43:
        /*0074*/ 	.byte	0x04, 0x1e
        /*0076*/ 	.short	(.L_45 - .L_44)
.L_44:
        /*0078*/ 	.word	0x00000000


	//----- nvinfo : EIATTR_CBANK_PARAM_SIZE
	.align		4
.L_45:
        /*007c*/ 	.byte	0x03, 0x19
        /*007e*/ 	.short	0x0024


	//----- nvinfo : EIATTR_PARAM_CBANK
	.align		4
        /*0080*/ 	.byte	0x04, 0x0a
        /*0082*/ 	.short	(.L_47 - .L_46)
	.align		4
.L_46:
        /*0084*/ 	.word	index@(.nv.constant0._Z6KernelPdS_S_S_i)
        /*0088*/ 	.short	0x0380
        /*008a*/ 	.short	0x0024


	//----- nvinfo : EIATTR_SW_WAR
	.align		4
.L_47:
        /*008c*/ 	.byte	0x04, 0x36
        /*008e*/ 	.short	(.L_49 - .L_48)
.L_48:
        /*0090*/ 	.word	0x00000008
.L_49:


//--------------------- .nv.callgraph             --------------------------
	.section	.nv.callgraph,"",@"SHT_CUDA_CALLGRAPH"
	.align	4
	.sectionentsize	8
	.align		4
        /*0000*/ 	.word	0x00000000
	.align		4
        /*0004*/ 	.word	0xffffffff
	.align		4
        /*0008*/ 	.word	0x00000000
	.align		4
        /*000c*/ 	.word	0xfffffffe
	.align		4
        /*0010*/ 	.word	0x00000000
	.align		4
        /*0014*/ 	.word	0xfffffffd
	.align		4
        /*0018*/ 	.word	0x00000000
	.align		4
        /*001c*/ 	.word	0xfffffffc


//--------------------- .text._Z6ErrorsPdS_S_     --------------------------
	.section	.text._Z6ErrorsPdS_S_,"ax",@progbits
	.align	128
        .global         _Z6ErrorsPdS_S_
        .type           _Z6ErrorsPdS_S_,@function
        .size           _Z6ErrorsPdS_S_,(.L_x_11 - _Z6ErrorsPdS_S_)
        .other          _Z6ErrorsPdS_S_,@"STO_CUDA_ENTRY STV_DEFAULT"
_Z6ErrorsPdS_S_:
.text._Z6ErrorsPdS_S_:
[----:B------:R-:W-:Y:S01]  /*0000*/  LDC R1, c[0x0][0x37c] ;  /* 0x0000df00ff017b82 */ /* 0x000fe20000000800 */
[----:B------:R-:W0:Y:S07]  /*0010*/  S2R R0, SR_TID.X ;  /* 0x0000000000007919 */ /* 0x000e2e0000002100 */
[----:B------:R-:W0:Y:S01]  /*0020*/  S2UR UR6, SR_CTAID.X ;  /* 0x00000000000679c3 */ /* 0x000e220000002500 */
[----:B------:R-:W1:Y:S07]  /*0030*/  LDCU.64 UR4, c[0x0][0x358] ;  /* 0x00006b00ff0477ac */ /* 0x000e6e0008000a00 */
[----:B------:R-:W0:Y:S08]  /*0040*/  LDC R13, c[0x0][0x360] ;  /* 0x0000d800ff0d7b82 */ /* 0x000e300000000800 */
[----:B------:R-:W2:Y:S08]  /*0050*/  LDC.64 R2, c[0x0][0x380] ;  /* 0x0000e000ff027b82 */ /* 0x000eb00000000a00 */
[----:B------:R-:W3:Y:S01]  /*0060*/  LDC.64 R4, c[0x0][0x388] ;  /* 0x0000e200ff047b82 */ /* 0x000ee20000000a00 */
[----:B0-----:R-:W-:-:S07]  /*0070*/  IMAD R13, R13, UR6, R0 ;  /* 0x000000060d0d7c24 */ /* 0x001fce000f8e0200 */
[----:B------:R-:W0:Y:S01]  /*0080*/  LDC.64 R8, c[0x0][0x390] ;  /* 0x0000e400ff087b82 */ /* 0x000e220000000a00 */
[----:B--2---:R-:W-:-:S06]  /*0090*/  IMAD.WIDE R2, R13, 0x8, R2 ;  /* 0x000000080d027825 */ /* 0x004fcc00078e0202 */
[----:B-1----:R-:W2:Y:S01]  /*00a0*/  LDG.E.64 R2, desc[UR4][R2.64] ;  /* 0x0000000402027981 */ /* 0x002ea2000c1e1b00 */
[----:B---3--:R-:W-:-:S06]  /*00b0*/  IMAD.WIDE R4, R13, 0x8, R4 ;  /* 0x000000080d047825 */ /* 0x008fcc00078e0204 */
[----:B------:R-:W2:Y:S02]  /*00c0*/  LDG.E.64 R4, desc[UR4][R4.64] ;  /* 0x0000000404047981 */ /* 0x000ea4000c1e1b00 */
[----:B--2---:R-:W-:-:S08]  /*00d0*/  DADD R6, R2, -R4 ;  /* 0x0000000002067229 */ /* 0x004fd00000000804 */
[----:B------:R-:W-:Y:S01]  /*00e0*/  DADD R10, -RZ, |R6| ;  /* 0x00000000ff0a7229 */ /* 0x000fe20000000506 */
[----:B0-----:R-:W-:-:S06]  /*00f0*/  IMAD.WIDE R6, R13, 0x8, R8 ;  /* 0x000000080d067825 */ /* 0x001fcc00078e0208 */
[----:B------:R-:W-:Y:S01]  /*0100*/  STG.E.64 desc[UR4][R6.64], R10 ;  /* 0x0000000a06007986 */ /* 0x000fe2000c101b04 */
[----:B------:R-:W-:Y:S05]  /*0110*/  EXIT ;  /* 0x000000000000794d */ /* 0x000fea0003800000 */
.L_x_0:
[----:B------:R-:W-:-:S00]  /*0120*/  BRA `(.L_x_0) ;  /* 0xfffffffc00fc7947 */ /* 0x000fc0000383ffff */
[----:B------:R-:W-:-:S00]  /*0130*/  NOP ;  /* 0x0000000000007918 */ /* 0x000fc00000000000 */
        /* <DEDUP_REMOVED lines=12> */
.L_x_11:


//--------------------- .text._Z6KernelPdS_S_S_i  --------------------------
	.section	.text._Z6KernelPdS_S_S_i,"ax",@progbits
	.align	128
        .global         _Z6KernelPdS_S_S_i
        .type           _Z6KernelPdS_S_S_i,@function
        .size           _Z6KernelPdS_S_S_i,(.L_x_10 - _Z6KernelPdS_S_S_i)
        .other          _Z6KernelPdS_S_S_i,@"STO_CUDA_ENTRY STV_DEFAULT"
_Z6KernelPdS_S_S_i:
.text._Z6KernelPdS_S_S_i:
[----:B------:R-:W-:Y:S01]  /*0000*/  LDC R1, c[0x0][0x37c] ;  /* 0x0000df00ff017b82 */ /* 0x000fe20000000800 */
[----:B------:R-:W0:Y:S02]  /*0010*/  LDCU UR4, c[0x0][0x3a0] ;  /* 0x00007400ff0477ac */ /* 0x000e240008000800 */
[----:B0-----:R-:W-:-:S09]  /*0020*/  UIADD3 UR4, UPT, UPT, UR4, -0x1, URZ ;  /* 0xffffffff04047890 */ /* 0x001fd2000fffe0ff */
[----:B------:R-:W0:Y:S08]  /*0030*/  I2F.F64 R4, UR4 ;  /* 0x0000000400047d12 */ /* 0x000e300008201c00 */
[----:B0-----:R-:W0:Y:S01]  /*0040*/  MUFU.RCP64H R3, R5 ;  /* 0x0000000500037308 */ /* 0x001e220000001800 */
[----:B------:R-:W-:-:S05]  /*0050*/  VIADD R2, R5, 0x300402 ;  /* 0x0030040205027836 */ /* 0x000fca0000000000 */
[----:B------:R-:W-:Y:S01]  /*0060*/  FSETP.GEU.AND P0, PT, |R2|, 5.8789094863358348022e-39, PT ;  /* 0x004004020200780b */ /* 0x000fe20003f0e200 */
[----:B0-----:R-:W-:-:S08]  /*0070*/  DFMA R6, -R4, R2, 1 ;  /* 0x3ff000000406742b */ /* 0x001fd00000000102 */
[----:B------:R-:W-:-:S08]  /*0080*/  DFMA R6, R6, R6, R6 ;  /* 0x000000060606722b */ /* 0x000fd00000000006 */
[----:B------:R-:W-:-:S08]  /*0090*/  DFMA R6, R2, R6, R2 ;  /* 0x000000060206722b */ /* 0x000fd00000000002 */
[----:B------:R-:W-:-:S08]  /*00a0*/  DFMA R8, -R4, R6, 1 ;  /* 0x3ff000000408742b */ /* 0x000fd00000000106 */
[----:B------:R-:W-:Y:S01]  /*00b0*/  DFMA R2, R6, R8, R6 ;  /* 0x000000080602722b */ /* 0x000fe20000000006 */
[----:B------:R-:W-:Y:S10]  /*00c0*/  @P0 BRA `(.L_x_1) ;  /* 0x0000000000180947 */ /* 0x000ff40003800000 */
[----:B------:R-:W-:-:S05]  /*00d0*/  LOP3.LUT R0, R5, 0x7fffffff, RZ, 0xc0, !PT ;  /* 0x7fffffff05007812 */ /* 0x000fca00078ec0ff */
[----:B------:R-:W-:Y:S01]  /*00e0*/  VIADD R6, R0, 0xfff00000 ;  /* 0xfff0000000067836 */ /* 0x000fe20000000000 */
[----:B------:R-:W-:-:S07]  /*00f0*/  MOV R0, 0x110 ;  /* 0x0000011000007802 */ /* 0x000fce0000000f00 */
[----:B------:R-:W-:Y:S05]  /*0100*/  CALL.REL.NOINC `($__internal_0_$__cuda_sm20_dblrcp_rn_slowpath_v3) ;  /* 0x0000000400807944 */ /* 0x000fea0003c00000 */
[----:B------:R-:W-:Y:S02]  /*0110*/  IMAD.MOV.U32 R2, RZ, RZ, R4 ;  /* 0x000000ffff027224 */ /* 0x000fe400078e0004 */
[----:B------:R-:W-:-:S07]  /*0120*/  IMAD.MOV.U32 R3, RZ, RZ, R5 ;  /* 0x000000ffff037224 */ /* 0x000fce00078e0005 */
.L_x_1:
[----:B------:R-:W0:Y:S01]  /*0130*/  S2R R7, SR_TID.X ;  /* 0x0000000000077919 */ /* 0x000e220000002100 */
[----:B------:R-:W0:Y:S01]  /*0140*/  S2UR UR5, SR_CTAID.X ;  /* 0x00000000000579c3 */ /* 0x000e220000002500 */
[----:B------:R-:W-:Y:S07]  /*0150*/  BSSY.RECONVERGENT B0, `(.L_x_2) ;  /* 0x0000054000007945 */ /* 0x000fee0003800200 */
[----:B------:R-:W0:Y:S08]  /*0160*/  LDC R20, c[0x0][0x360] ;  /* 0x0000d800ff147b82 */ /* 0x000e300000000800 */
[----:B------:R-:W1:Y:S01]  /*0170*/  LDC R5, c[0x0][0x3a0] ;  /* 0x0000e800ff057b82 */ /* 0x000e620000000800 */
[----:B0-----:R-:W-:-:S02]  /*0180*/  IMAD R20, R20, UR5, R7 ;  /* 0x0000000514147c24 */ /* 0x001fc4000f8e0207 */
[----:B-1----:R-:W-:Y:S01]  /*0190*/  IMAD R7, R5, UR4, RZ ;  /* 0x0000000405077c24 */ /* 0x002fe2000f8e02ff */
[----:B------:R-:W0:Y:S04]  /*01a0*/  LDCU.64 UR4, c[0x0][0x358] ;  /* 0x00006b00ff0477ac */ /* 0x000e280008000a00 */
[----:B------:R-:W-:-:S04]  /*01b0*/  ISETP.GE.AND P0, PT, R20, R7, PT ;  /* 0x000000071400720c */ /* 0x000fc80003f06270 */
[----:B------:R-:W-:-:S13]  /*01c0*/  ISETP.LT.OR P0, PT, R20, R5, P0 ;  /* 0x000000051400720c */ /* 0x000fda0000701670 */
[----:B0-----:R-:W-:Y:S05]  /*01d0*/  @P0 BRA `(.L_x_3) ;  /* 0x00000004002c0947 */ /* 0x001fea0003800000 */
[----:B------:R-:W-:Y:S02]  /*01e0*/  IABS R11, R5 ;  /* 0x00000005000b7213 */ /* 0x000fe40000000000 */
[----:B------:R-:W-:Y:S02]  /*01f0*/  IABS R8, R20 ;  /* 0x0000001400087213 */ /* 0x000fe40000000000 */
[----:B------:R-:W0:Y:S01]  /*0200*/  I2F.RP R0, R11 ;  /* 0x0000000b00007306 */ /* 0x000e220000209400 */
[----:B------:R-:W-:-:S07]  /*0210*/  ISETP.GE.AND P1, PT, R20, RZ, PT ;  /* 0x000000ff1400720c */ /* 0x000fce0003f26270 */
[----:B0-----:R-:W0:Y:S02]  /*0220*/  MUFU.RCP R0, R0 ;  /* 0x0000000000007308 */ /* 0x001e240000001000 */
[----:B0-----:R-:W-:-:S06]  /*0230*/  IADD3 R6, PT, PT, R0, 0xffffffe, RZ ;  /* 0x0ffffffe00067810 */ /* 0x001fcc0007ffe0ff */
[----:B------:R0:W1:Y:S02]  /*0240*/  F2I.FTZ.U32.TRUNC.NTZ R7, R6 ;  /* 0x0000000600077305 */ /* 0x000064000021f000 */
[----:B0-----:R-:W-:Y:S02]  /*0250*/  IMAD.MOV.U32 R6, RZ, RZ, RZ ;  /* 0x000000ffff067224 */ /* 0x001fe400078e00ff */
[----:B-1----:R-:W-:-:S04]  /*0260*/  IMAD.MOV R4, RZ, RZ, -R7 ;  /* 0x000000ffff047224 */ /* 0x002fc800078e0a07 */
[----:B------:R-:W-:-:S04]  /*0270*/  IMAD R9, R4, R11, RZ ;  /* 0x0000000b04097224 */ /* 0x000fc800078e02ff */
[----:B------:R-:W-:Y:S01]  /*0280*/  IMAD.HI.U32 R7, R7, R9, R6 ;  /* 0x0000000907077227 */ /* 0x000fe200078e0006 */
[----:B------:R-:W-:-:S05]  /*0290*/  LOP3.LUT R9, RZ, R5, RZ, 0x33, !PT ;  /* 0x00000005ff097212 */ /* 0x000fca00078e33ff */
[----:B------:R-:W-:-:S04]  /*02a0*/  IMAD.HI.U32 R4, R7, R8, RZ ;  /* 0x0000000807047227 */ /* 0x000fc800078e00ff */
[----:B------:R-:W-:-:S04]  /*02b0*/  IMAD.MOV R4, RZ, RZ, -R4 ;  /* 0x000000ffff047224 */ /* 0x000fc800078e0a04 */
[----:B------:R-:W-:-:S05]  /*02c0*/  IMAD R0, R11, R4, R8 ;  /* 0x000000040b007224 */ /* 0x000fca00078e0208 */
[----:B------:R-:W-:-:S13]  /*02d0*/  ISETP.GT.U32.AND P0, PT, R11, R0, PT ;  /* 0x000000000b00720c */ /* 0x000fda0003f04070 */
[----:B------:R-:W-:-:S05]  /*02e0*/  @!P0 IMAD.IADD R0, R0, 0x1, -R11 ;  /* 0x0000000100008824 */ /* 0x000fca00078e0a0b */
[----:B------:R-:W-:-:S13]  /*02f0*/  ISETP.GT.U32.AND P0, PT, R11, R0, PT ;  /* 0x000000000b00720c */ /* 0x000fda0003f04070 */
[----:B------:R-:W-:Y:S02]  /*0300*/  @!P0 IADD3 R0, PT, PT, R0, -R11, RZ ;  /* 0x8000000b00008210 */ /* 0x000fe40007ffe0ff */
[----:B------:R-:W-:-:S03]  /*0310*/  ISETP.NE.AND P0, PT, R5, RZ, PT ;  /* 0x000000ff0500720c */ /* 0x000fc60003f05270 */
[----:B------:R-:W-:-:S05]  /*0320*/  @!P1 IMAD.MOV R0, RZ, RZ, -R0 ;  /* 0x000000ffff009224 */ /* 0x000fca00078e0a00 */
[----:B------:R-:W-:-:S04]  /*0330*/  SEL R0, R9, R0, !P0 ;  /* 0x0000000009007207 */ /* 0x000fc80004000000 */
[----:B------:R-:W-:-:S13]  /*0340*/  ISETP.NE.AND P1, PT, R0, RZ, PT ;  /* 0x000000ff0000720c */ /* 0x000fda0003f25270 */
[----:B------:R-:W-:Y:S05]  /*0350*/  @!P1 BRA `(.L_x_3) ;  /* 0x0000000000cc9947 */ /* 0x000fea0003800000 */
[----:B------:R-:W-:-:S05]  /*0360*/  VIADD R4, R20, 0x1 ;  /* 0x0000000114047836 */ /* 0x000fca0000000000 */
[----:B------:R-:W-:Y:S02]  /*0370*/  IABS R0, R4 ;  /* 0x0000000400007213 */ /* 0x000fe40000000000 */
[----:B------:R-:W-:-:S03]  /*0380*/  ISETP.GE.AND P2, PT, R4, RZ, PT ;  /* 0x000000ff0400720c */ /* 0x000fc60003f46270 */
[----:B------:R-:W-:-:S04]  /*0390*/  IMAD.HI.U32 R7, R7, R0, RZ ;  /* 0x0000000007077227 */ /* 0x000fc800078e00ff */
[----:B------:R-:W-:-:S04]  /*03a0*/  IMAD.MOV R7, RZ, RZ, -R7 ;  /* 0x000000ffff077224 */ /* 0x000fc800078e0a07 */
[----:B------:R-:W-:-:S05]  /*03b0*/  IMAD R0, R11, R7, R0 ;  /* 0x000000070b007224 */ /* 0x000fca00078e0200 */
[----:B------:R-:W-:-:S13]  /*03c0*/  ISETP.GT.U32.AND P1, PT, R11, R0, PT ;  /* 0x000000000b00720c */ /* 0x000fda0003f24070 */
[----:B------:R-:W-:-:S04]  /*03d0*/  @!P1 IADD3 R0, PT, PT, R0, -R11, RZ ;  /* 0x8000000b00009210 */ /* 0x000fc80007ffe0ff */
[----:B------:R-:W-:-:S13]  /*03e0*/  ISETP.GT.U32.AND P1, PT, R11, R0, PT ;  /* 0x000000000b00720c */ /* 0x000fda0003f24070 */
[----:B------:R-:W-:-:S04]  /*03f0*/  @!P1 IMAD.IADD R0, R0, 0x1, -R11 ;  /* 0x0000000100009824 */ /* 0x000fc800078e0a0b */
[----:B------:R-:W-:-:S05]  /*0400*/  @!P2 IMAD.MOV R0, RZ, RZ, -R0 ;  /* 0x000000ffff00a224 */ /* 0x000fca00078e0a00 */
[----:B------:R-:W-:-:S04]  /*0410*/  SEL R0, R9, R0, !P0 ;  /* 0x0000000009007207 */ /* 0x000fc80004000000 */
[----:B------:R-:W-:-:S13]  /*0420*/  ISETP.NE.AND P0, PT, R0, RZ, PT ;  /* 0x000000ff0000720c */ /* 0x000fda0003f05270 */
[----:B------:R-:W-:Y:S05]  /*0430*/  @!P0 BRA `(.L_x_3) ;  /* 0x0000000000948947 */ /* 0x000fea0003800000 */
[----:B------:R-:W0:Y:S01]  /*0440*/  LDC.64 R6, c[0x0][0x388] ;  /* 0x0000e200ff067b82 */ /* 0x000e220000000a00 */
[----:B------:R-:W-:-:S04]  /*0450*/  IMAD.IADD R9, R20, 0x1, -R5 ;  /* 0x0000000114097824 */ /* 0x000fc800078e0a05 */
[----:B0-----:R-:W-:-:S04]  /*0460*/  IMAD.WIDE R6, R9, 0x8, R6 ;  /* 0x0000000809067825 */ /* 0x001fc800078e0206 */
[C---:B------:R-:W-:Y:S02]  /*0470*/  IMAD.WIDE R8, R5.reuse, 0x8, R6 ;  /* 0x0000000805087825 */ /* 0x040fe400078e0206 */
[----:B------:R-:W2:Y:S04]  /*0480*/  LDG.E.64 R6, desc[UR4][R6.64] ;  /* 0x0000000406067981 */ /* 0x000ea8000c1e1b00 */
[----:B------:R-:W2:Y:S01]  /*0490*/  LDG.E.64 R10, desc[UR4][R8.64+-0x8] ;  /* 0xfffff804080a7981 */ /* 0x000ea2000c1e1b00 */
[----:B------:R-:W-:-:S03]  /*04a0*/  IMAD.WIDE R12, R5, 0x8, R8 ;  /* 0x00000008050c7825 */ /* 0x000fc600078e0208 */
[----:B------:R-:W3:Y:S04]  /*04b0*/  LDG.E.64 R14, desc[UR4][R8.64+0x8] ;  /* 0x00000804080e7981 */ /* 0x000ee8000c1e1b00 */
[----:B------:R-:W4:Y:S01]  /*04c0*/  LDG.E.64 R12, desc[UR4][R12.64] ;  /* 0x000000040c0c7981 */ /* 0x000f22000c1e1b00 */
[----:B------:R-:W-:Y:S01]  /*04d0*/  MOV R0, 0x530 ;  /* 0x0000053000007802 */ /* 0x000fe20000000f00 */
[----:B--2---:R-:W-:-:S08]  /*04e0*/  DADD R10, R6, R10 ;  /* 0x00000000060a7229 */ /* 0x004fd0000000000a */
[----:B----4-:R-:W-:Y:S02]  /*04f0*/  DADD R4, R10, R12 ;  /* 0x000000000a047229 */ /* 0x010fe4000000000c */
[----:B------:R-:W-:-:S06]  /*0500*/  DADD R10, -RZ, |R2| ;  /* 0x00000000ff0a7229 */ /* 0x000fcc0000000502 */
[----:B---3--:R-:W-:-:S11]  /*0510*/  DADD R4, R4, R14 ;  /* 0x0000000004047229 */ /* 0x008fd6000000000e */
[----:B------:R-:W-:Y:S05]  /*0520*/  CALL.REL.NOINC `($_Z6KernelPdS_S_S_i$__internal_accurate_pow) ;  /* 0x0000000400187944 */ /* 0x000fea0003c00000 */
[----:B------:R-:W0:Y:S02]  /*0530*/  LDC.64 R8, c[0x0][0x398] ;  /* 0x0000e600ff087b82 */ /* 0x000e240000000a00 */
[----:B0-----:R-:W-:-:S06]  /*0540*/  IMAD.WIDE R8, R20, 0x8, R8 ;  /* 0x0000000814087825 */ /* 0x001fcc00078e0208 */
[----:B------:R-:W2:Y:S01]  /*0550*/  LDG.E.64 R8, desc[UR4][R8.64] ;  /* 0x0000000408087981 */ /* 0x000ea2000c1e1b00 */
[C---:B------:R-:W-:Y:S02]  /*0560*/  DADD R6, R2.reuse, 2 ;  /* 0x4000000002067429 */ /* 0x040fe40000000000 */
[----:B------:R-:W-:-:S08]  /*0570*/  DSETP.NEU.AND P1, PT, R2, RZ, PT ;  /* 0x000000ff0200722a */ /* 0x000fd00003f2d000 */
[----:B------:R-:W-:Y:S01]  /*0580*/  LOP3.LUT R6, R7, 0x7ff00000, RZ, 0xc0, !PT ;  /* 0x7ff0000007067812 */ /* 0x000fe200078ec0ff */
[----:B------:R-:W-:-:S03]  /*0590*/  IMAD.MOV.U32 R7, RZ, RZ, R11 ;  /* 0x000000ffff077224 */ /* 0x000fc600078e000b */
[----:B------:R-:W-:Y:S02]  /*05a0*/  ISETP.NE.AND P0, PT, R6, 0x7ff00000, PT ;  /* 0x7ff000000600780c */ /* 0x000fe40003f05270 */
[----:B------:R-:W-:Y:S02]  /*05b0*/  MOV R6, R10 ;  /* 0x0000000a00067202 */ /* 0x000fe40000000f00 */
[----:B------:R-:W-:Y:S01]  /*05c0*/  @!P1 CS2R R6, SRZ ;  /* 0x0000000000069805 */ /* 0x000fe2000001ff00 */
[----:B------:R-:W0:Y:S01]  /*05d0*/  LDC.64 R10, c[0x0][0x380] ;  /* 0x0000e000ff0a7b82 */ /* 0x000e220000000a00 */
[----:B------:R-:W-:-:S07]  /*05e0*/  DSETP.NEU.AND P1, PT, R2, 1, PT ;  /* 0x3ff000000200742a */ /* 0x000fce0003f2d000 */
[----:B------:R-:W-:-:S14]  /*05f0*/  DSETP.NEU.OR P0, PT, |R2|, +INF , P0 ;  /* 0x7ff000000200742a */ /* 0x000fdc000070d600 */
[----:B------:R-:W-:Y:S02]  /*0600*/  @!P0 IMAD.MOV.U32 R6, RZ, RZ, 0x0 ;  /* 0x00000000ff068424 */ /* 0x000fe400078e00ff */
[----:B------:R-:W-:Y:S02]  /*0610*/  @!P0 IMAD.MOV.U32 R7, RZ, RZ, 0x7ff00000 ;  /* 0x7ff00000ff078424 */ /* 0x000fe400078e00ff */
[----:B0-----:R-:W-:Y:S01]  /*0620*/  IMAD.WIDE R20, R20, 0x8, R10 ;  /* 0x0000000814147825 */ /* 0x001fe200078e020a */
[----:B------:R-:W-:Y:S02]  /*0630*/  FSEL R2, R6, RZ, P1 ;  /* 0x000000ff06027208 */ /* 0x000fe40000800000 */
[----:B------:R-:W-:-:S06]  /*0640*/  FSEL R3, R7, 1.875, P1 ;  /* 0x3ff0000007037808 */ /* 0x000fcc0000800000 */
[----:B--2---:R-:W-:-:S08]  /*0650*/  DFMA R4, R8, -R2, R4 ;  /* 0x800000020804722b */ /* 0x004fd00000000004 */
[----:B------:R-:W-:-:S07]  /*0660*/  DMUL R4, R4, 0.25 ;  /* 0x3fd0000004047828 */ /* 0x000fce0000000000 */
[----:B------:R-:W-:Y:S01]  /*0670*/  STG.E.64 desc[UR4][R20.64], R4 ;  /* 0x0000000414007986 */ /* 0x000fe2000c101b04 */
[----:B------:R-:W-:Y:S05]  /*0680*/  EXIT ;  /* 0x000000000000794d */ /* 0x000fea0003800000 */
.L_x_3:
[----:B------:R-:W-:Y:S05]  /*0690*/  BSYNC.RECONVERGENT B0 ;  /* 0x0000000000007941 */ /* 0x000fea0003800200 */
.L_x_2:
[----:B------:R-:W0:Y:S08]  /*06a0*/  LDC.64 R2, c[0x0][0x388] ;  /* 0x0000e200ff027b82 */ /* 0x000e300000000a00 */
[----:B------:R-:W1:Y:S01]  /*06b0*/  LDC.64 R4, c[0x0][0x380] ;  /* 0x0000e000ff047b82 */ /* 0x000e620000000a00 */
[----:B0-----:R-:W-:-:S06]  /*06c0*/  IMAD.WIDE R2, R20, 0x8, R2 ;  /* 0x0000000814027825 */ /* 0x001fcc00078e0202 */
[----:B------:R-:W2:Y:S01]  /*06d0*/  LDG.E.64 R2, desc[UR4][R2.64] ;  /* 0x0000000402027981 */ /* 0x000ea2000c1e1b00 */
[----:B-1----:R-:W-:-:S05]  /*06e0*/  IMAD.WIDE R4, R20, 0x8, R4 ;  /* 0x0000000814047825 */ /* 0x002fca00078e0204 */
[----:B--2---:R-:W-:Y:S01]  /*06f0*/  STG.E.64 desc[UR4][R4.64], R2 ;  /* 0x0000000204007986 */ /* 0x004fe2000c101b04 */
[----:B------:R-:W-:Y:S05]  /*0700*/  EXIT ;  /* 0x000000000000794d */ /* 0x000fea0003800000 */
        .weak           $__internal_0_$__cuda_sm20_dblrcp_rn_slowpath_v3
        .type           $__internal_0_$__cuda_sm20_dblrcp_rn_slowpath_v3,@function
        .size           $__internal_0_$__cuda_sm20_dblrcp_rn_slowpath_v3,($_Z6KernelPdS_S_S_i$__internal_accurate_pow - $__internal_0_$__cuda_sm20_dblrcp_rn_slowpath_v3)
$__internal_0_$__cuda_sm20_dblrcp_rn_slowpath_v3:
[----:B------:R-:W-:Y:S01]  /*0710*/  MOV R2, R4 ;  /* 0x0000000400027202 */ /* 0x000fe20000000f00 */
[----:B------:R-:W-:-:S06]  /*0720*/  IMAD.MOV.U32 R3, RZ, RZ, R5 ;  /* 0x000000ffff037224 */ /* 0x000fcc00078e0005 */
[----:B------:R-:W-:-:S14]  /*0730*/  DSETP.GTU.AND P0, PT, |R2|, +INF , PT ;  /* 0x7ff000000200742a */ /* 0x000fdc0003f0c200 */
[----:B------:R-:W-:Y:S05]  /*0740*/  @P0 BRA `(.L_x_4) ;  /* 0x00000000007c0947 */ /* 0x000fea0003800000 */
[----:B------:R-:W-:-:S05]  /*0750*/  LOP3.LUT R7, R5, 0x7fffffff, RZ, 0xc0, !PT ;  /* 0x7fffffff05077812 */ /* 0x000fca00078ec0ff */
[----:B------:R-:W-:-:S05]  /*0760*/  VIADD R4, R7, 0xffffffff ;  /* 0xffffffff07047836 */ /* 0x000fca0000000000 */
[----:B------:R-:W-:-:S13]  /*0770*/  ISETP.GE.U32.AND P0, PT, R4, 0x7fefffff, PT ;  /* 0x7fefffff0400780c */ /* 0x000fda0003f06070 */
[----:B------:R-:W-:Y:S01]  /*0780*/  @P0 LOP3.LUT R5, R3, 0x7ff00000, RZ, 0x3c, !PT ;  /* 0x7ff0000003050812 */ /* 0x000fe200078e3cff */
[----:B------:R-:W-:Y:S01]  /*0790*/  @P0 IMAD.MOV.U32 R4, RZ, RZ, RZ ;  /* 0x000000ffff040224 */ /* 0x000fe200078e00ff */
[----:B------:R-:W-:Y:S06]  /*07a0*/  @P0 BRA `(.L_x_5) ;  /* 0x00000000006c0947 */ /* 0x000fec0003800000 */
[----:B------:R-:W-:-:S13]  /*07b0*/  ISETP.GE.U32.AND P0, PT, R7, 0x1000001, PT ;  /* 0x010000010700780c */ /* 0x000fda0003f06070 */
[----:B------:R-:W-:Y:S05]  /*07c0*/  @!P0 BRA `(.L_x_6) ;  /* 0x0000000000348947 */ /* 0x000fea0003800000 */
[----:B------:R-:W-:Y:S01]  /*07d0*/  IADD3 R5, PT, PT, R3, -0x3fe00000, RZ ;  /* 0xc020000003057810 */ /* 0x000fe20007ffe0ff */
[----:B------:R-:W-:-:S03]  /*07e0*/  IMAD.MOV.U32 R4, RZ, RZ, R2 ;  /* 0x000000ffff047224 */ /* 0x000fc600078e0002 */
[----:B------:R-:W0:Y:S03]  /*07f0*/  MUFU.RCP64H R7, R5 ;  /* 0x0000000500077308 */ /* 0x000e260000001800 */
[----:B0-----:R-:W-:-:S08]  /*0800*/  DFMA R8, -R4, R6, 1 ;  /* 0x3ff000000408742b */ /* 0x001fd00000000106 */
[----:B------:R-:W-:-:S08]  /*0810*/  DFMA R8, R8, R8, R8 ;  /* 0x000000080808722b */ /* 0x000fd00000000008 */
[----:B------:R-:W-:-:S08]  /*0820*/  DFMA R8, R6, R8, R6 ;  /* 0x000000080608722b */ /* 0x000fd00000000006 */
[----:B------:R-:W-:-:S08]  /*0830*/  DFMA R6, -R4, R8, 1 ;  /* 0x3ff000000406742b */ /* 0x000fd00000000108 */
[----:B------:R-:W-:-:S08]  /*0840*/  DFMA R6, R8, R6, R8 ;  /* 0x000000060806722b */ /* 0x000fd00000000008 */
[----:B------:R-:W-:-:S08]  /*0850*/  DMUL R6, R6, 2.2250738585072013831e-308 ;  /* 0x0010000006067828 */ /* 0x000fd00000000000 */
[----:B------:R-:W-:-:S08]  /*0860*/  DFMA R2, -R2, R6, 1 ;  /* 0x3ff000000202742b */ /* 0x000fd00000000106 */
[----:B------:R-:W-:-:S08]  /*0870*/  DFMA R2, R2, R2, R2 ;  /* 0x000000020202722b */ /* 0x000fd00000000002 */
[----:B------:R-:W-:Y:S01]  /*0880*/  DFMA R4, R6, R2, R6 ;  /* 0x000000020604722b */ /* 0x000fe20000000006 */
[----:B------:R-:W-:Y:S10]  /*0890*/  BRA `(.L_x_5) ;  /* 0x0000000000307947 */ /* 0x000ff40003800000 */
.L_x_6:
[----:B------:R-:W-:Y:S01]  /*08a0*/  DMUL R2, R2, 8.11296384146066816958e+31 ;  /* 0x4690000002027828 */ /* 0x000fe20000000000 */
[----:B------:R-:W-:-:S05]  /*08b0*/  IMAD.MOV.U32 R4, RZ, RZ, R6 ;  /* 0x000000ffff047224 */ /* 0x000fca00078e0006 */
[----:B------:R-:W0:Y:S02]  /*08c0*/  MUFU.RCP64H R5, R3 ;  /* 0x0000000300057308 */ /* 0x000e240000001800 */
[----:B0-----:R-:W-:-:S08]  /*08d0*/  DFMA R6, -R2, R4, 1 ;  /* 0x3ff000000206742b */ /* 0x001fd00000000104 */
[----:B------:R-:W-:-:S08]  /*08e0*/  DFMA R6, R6, R6, R6 ;  /* 0x000000060606722b */ /* 0x000fd00000000006 */
[----:B------:R-:W-:-:S08]  /*08f0*/  DFMA R6, R4, R6, R4 ;  /* 0x000000060406722b */ /* 0x000fd00000000004 */
[----:B------:R-:W-:-:S08]  /*0900*/  DFMA R4, -R2, R6, 1 ;  /* 0x3ff000000204742b */ /* 0x000fd00000000106 */
[----:B------:R-:W-:-:S08]  /*0910*/  DFMA R4, R6, R4, R6 ;  /* 0x000000040604722b */ /* 0x000fd00000000006 */
[----:B------:R-:W-:Y:S01]  /*0920*/  DMUL R4, R4, 8.11296384146066816958e+31 ;  /* 0x4690000004047828 */ /* 0x000fe20000000000 */
[----:B------:R-:W-:Y:S10]  /*0930*/  BRA `(.L_x_5) ;  /* 0x0000000000087947 */ /* 0x000ff40003800000 */
.L_x_4:
[----:B------:R-:W-:Y:S01]  /*0940*/  LOP3.LUT R5, R3, 0x80000, RZ, 0xfc, !PT ;  /* 0x0008000003057812 */ /* 0x000fe200078efcff */
[----:B------:R-:W-:-:S07]  /*0950*/  IMAD.MOV.U32 R4, RZ, RZ, R2 ;  /* 0x000000ffff047224 */ /* 0x000fce00078e0002 */
.L_x_5:
[----:B------:R-:W-:Y:S01]  /*0960*/  MOV R2, R0 ;  /* 0x0000000000027202 */ /* 0x000fe20000000f00 */
[----:B------:R-:W-:-:S04]  /*0970*/  IMAD.MOV.U32 R3, RZ, RZ, 0x0 ;  /* 0x00000000ff037424 */ /* 0x000fc800078e00ff */
[----:B------:R-:W-:Y:S05]  /*0980*/  RET.REL.NODEC R2 `(_Z6KernelPdS_S_S_i) ;  /* 0xfffffff4029c7950 */ /* 0x000fea0003c3ffff */
        .type           $_Z6KernelPdS_S_S_i$__internal_accurate_pow,@function
        .size           $_Z6KernelPdS_S_S_i$__internal_accurate_pow,(.L_x_10 - $_Z6KernelPdS_S_S_i$__internal_accurate_pow)
$_Z6KernelPdS_S_S_i$__internal_accurate_pow:
[----:B------:R-:W-:Y:S01]  /*0990*/  ISETP.GT.U32.AND P0, PT, R11, 0xfffff, PT ;  /* 0x000fffff0b00780c */ /* 0x000fe20003f04070 */
[----:B------:R-:W-:Y:S01]  /*09a0*/  IMAD.MOV.U32 R6, RZ, RZ, R11 ;  /* 0x000000ffff067224 */ /* 0x000fe200078e000b */
[----:B------:R-:W-:Y:S01]  /*09b0*/  MOV R16, RZ ;  /* 0x000000ff00107202 */ /* 0x000fe20000000f00 */
[----:B------:R-:W-:Y:S01]  /*09c0*/  IMAD.MOV.U32 R18, RZ, RZ, 0x41ad3b5a ;  /* 0x41ad3b5aff127424 */ /* 0x000fe200078e00ff */
[----:B------:R-:W-:Y:S01]  /*09d0*/  UMOV UR6, 0x7d2cafe2 ;  /* 0x7d2cafe200067882 */ /* 0x000fe20000000000 */
[----:B------:R-:W-:Y:S01]  /*09e0*/  IMAD.MOV.U32 R19, RZ, RZ, 0x3ed0f5d2 ;  /* 0x3ed0f5d2ff137424 */ /* 0x000fe200078e00ff */
[----:B------:R-:W-:Y:S01]  /*09f0*/  UMOV UR7, 0x3eb0f5ff ;  /* 0x3eb0f5ff00077882 */ /* 0x000fe20000000000 */
[----:B------:R-:W-:Y:S01]  /*0a00*/  UMOV UR8, 0x3b39803f ;  /* 0x3b39803f00087882 */ /* 0x000fe20000000000 */
[----:B------:R-:W-:-:S05]  /*0a10*/  UMOV UR9, 0x3c7abc9e ;  /* 0x3c7abc9e00097882 */ /* 0x000fca0000000000 */
[----:B------:R-:W-:-:S10]  /*0a20*/  @!P0 DMUL R24, R10, 1.80143985094819840000e+16 ;  /* 0x435000000a188828 */ /* 0x000fd40000000000 */
[----:B------:R-:W-:-:S05]  /*0a30*/  @!P0 IMAD.MOV.U32 R6, RZ, RZ, R25 ;  /* 0x000000ffff068224 */ /* 0x000fca00078e0019 */
[----:B------:R-:W-:-:S04]  /*0a40*/  LOP3.LUT R6, R6, 0x800fffff, RZ, 0xc0, !PT ;  /* 0x800fffff06067812 */ /* 0x000fc800078ec0ff */
[----:B------:R-:W-:Y:S02]  /*0a50*/  LOP3.LUT R7, R6, 0x3ff00000, RZ, 0xfc, !PT ;  /* 0x3ff0000006077812 */ /* 0x000fe400078efcff */
[----:B------:R-:W-:Y:S01]  /*0a60*/  MOV R6, R10 ;  /* 0x0000000a00067202 */ /* 0x000fe20000000f00 */
[----:B------:R-:W-:Y:S01]  /*0a70*/  @!P0 IMAD.MOV.U32 R6, RZ, RZ, R24 ;  /* 0x000000ffff068224 */ /* 0x000fe200078e0018 */
[----:B------:R-:W-:Y:S02]  /*0a80*/  ISETP.GE.U32.AND P1, PT, R7, 0x3ff6a09f, PT ;  /* 0x3ff6a09f0700780c */ /* 0x000fe40003f26070 */
[----:B------:R-:W-:Y:S02]  /*0a90*/  SHF.R.U32.HI R10, RZ, 0x14, R11 ;  /* 0x00000014ff0a7819 */ /* 0x000fe4000001160b */
[----:B------:R-:W-:-:S05]  /*0aa0*/  @!P0 LEA.HI R10, R25, 0xffffffca, RZ, 0xc ;  /* 0xffffffca190a8811 */ /* 0x000fca00078f60ff */
[----:B------:R-:W-:-:S04]  /*0ab0*/  VIADD R11, R10, 0xfffffc01 ;  /* 0xfffffc010a0b7836 */ /* 0x000fc80000000000 */
[----:B------:R-:W-:Y:S02]  /*0ac0*/  @P1 VIADD R9, R7, 0xfff00000 ;  /* 0xfff0000007091836 */ /* 0x000fe40000000000 */
[----:B------:R-:W-:Y:S02]  /*0ad0*/  @P1 VIADD R11, R10, 0xfffffc02 ;  /* 0xfffffc020a0b1836 */ /* 0x000fe40000000000 */
[----:B------:R-:W-:-:S06]  /*0ae0*/  @P1 IMAD.MOV.U32 R7, RZ, RZ, R9 ;  /* 0x000000ffff071224 */ /* 0x000fcc00078e0009 */
[C---:B------:R-:W-:Y:S02]  /*0af0*/  DADD R12, R6.reuse, 1 ;  /* 0x3ff00000060c7429 */ /* 0x040fe40000000000 */
[----:B------:R-:W-:-:S04]  /*0b00*/  DADD R6, R6, -1 ;  /* 0xbff0000006067429 */ /* 0x000fc80000000000 */
[----:B------:R-:W0:Y:S02]  /*0b10*/  MUFU.RCP64H R17, R13 ;  /* 0x0000000d00117308 */ /* 0x000e240000001800 */
[----:B0-----:R-:W-:-:S08]  /*0b20*/  DFMA R8, -R12, R16, 1 ;  /* 0x3ff000000c08742b */ /* 0x001fd00000000110 */
[----:B------:R-:W-:-:S08]  /*0b30*/  DFMA R8, R8, R8, R8 ;  /* 0x000000080808722b */ /* 0x000fd00000000008 */
[----:B------:R-:W-:-:S08]  /*0b40*/  DFMA R16, R16, R8, R16 ;  /* 0x000000081010722b */ /* 0x000fd00000000010 */
[----:B------:R-:W-:-:S08]  /*0b50*/  DMUL R8, R6, R16 ;  /* 0x0000001006087228 */ /* 0x000fd00000000000 */
[----:B------:R-:W-:-:S08]  /*0b60*/  DFMA R8, R6, R16, R8 ;  /* 0x000000100608722b */ /* 0x000fd00000000008 */
[----:B------:R-:W-:-:S08]  /*0b70*/  DMUL R14, R8, R8 ;  /* 0x00000008080e7228 */ /* 0x000fd00000000000 */
[----:B------:R-:W-:Y:S01]  /*0b80*/  DFMA R12, R14, UR6, R18 ;  /* 0x000000060e0c7c2b */ /* 0x000fe20008000012 */
[----:B------:R-:W-:Y:S01]  /*0b90*/  UMOV UR6, 0x75488a3f ;  /* 0x75488a3f00067882 */ /* 0x000fe20000000000 */
[----:B------:R-:W-:Y:S01]  /*0ba0*/  UMOV UR7, 0x3ef3b20a ;  /* 0x3ef3b20a00077882 */ /* 0x000fe20000000000 */
[----:B------:R-:W-:-:S05]  /*0bb0*/  DADD R18, R6, -R8 ;  /* 0x0000000006127229 */ /* 0x000fca0000000808 */
[----:B------:R-:W-:Y:S01]  /*0bc0*/  DFMA R12, R14, R12, UR6 ;  /* 0x000000060e0c7e2b */ /* 0x000fe2000800000c */
[----:B------:R-:W-:Y:S01]  /*0bd0*/  UMOV UR6, 0xe4faecd5 ;  /* 0xe4faecd500067882 */ /* 0x000fe20000000000 */
[----:B------:R-:W-:Y:S01]  /*0be0*/  UMOV UR7, 0x3f1745cd ;  /* 0x3f1745cd00077882 */ /* 0x000fe20000000000 */
[----:B------:R-:W-:-:S05]  /*0bf0*/  DADD R22, R18, R18 ;  /* 0x0000000012167229 */ /* 0x000fca0000000012 */
[----:B------:R-:W-:Y:S01]  /*0c00*/  DFMA R12, R14, R12, UR6 ;  /* 0x000000060e0c7e2b */ /* 0x000fe2000800000c */
[----:B------:R-:W-:Y:S01]  /*0c10*/  UMOV UR6, 0x258a578b ;  /* 0x258a578b00067882 */ /* 0x000fe20000000000 */
[----:B------:R-:W-:Y:S01]  /*0c20*/  UMOV UR7, 0x3f3c71c7 ;  /* 0x3f3c71c700077882 */ /* 0x000fe20000000000 */
[-C--:B------:R-:W-:Y:S02]  /*0c30*/  DFMA R6, R6, -R8.reuse, R22 ;  /* 0x800000080606722b */ /* 0x080fe40000000016 */
[----:B------:R-:W-:-:S03]  /*0c40*/  DMUL R22, R8, R8 ;  /* 0x0000000808167228 */ /* 0x000fc60000000000 */
[----:B------:R-:W-:Y:S01]  /*0c50*/  DFMA R12, R14, R12, UR6 ;  /* 0x000000060e0c7e2b */ /* 0x000fe2000800000c */
[----:B------:R-:W-:Y:S01]  /*0c60*/  UMOV UR6, 0x9242b910 ;  /* 0x9242b91000067882 */ /* 0x000fe20000000000 */
[----:B------:R-:W-:Y:S01]  /*0c70*/  UMOV UR7, 0x3f624924 ;  /* 0x3f62492400077882 */ /* 0x000fe20000000000 */
[----:B------:R-:W-:-:S05]  /*0c80*/  DMUL R6, R16, R6 ;  /* 0x0000000610067228 */ /* 0x000fca0000000000 */
[----:B------:R-:W-:Y:S01]  /*0c90*/  DFMA R12, R14, R12, UR6 ;  /* 0x000000060e0c7e2b */ /* 0x000fe2000800000c */
[----:B------:R-:W-:Y:S01]  /*0ca0*/  UMOV UR6, 0x99999dfb ;  /* 0x99999dfb00067882 */ /* 0x000fe20000000000 */
[----:B------:R-:W-:-:S03]  /*0cb0*/  UMOV UR7, 0x3f899999 ;  /* 0x3f89999900077882 */ /* 0x000fc60000000000 */
[----:B------:R-:W-:Y:S01]  /*0cc0*/  VIADD R27, R7, 0x100000 ;  /* 0x00100000071b7836 */ /* 0x000fe20000000000 */
[----:B------:R-:W-:Y:S02]  /*0cd0*/  MOV R26, R6 ;  /* 0x00000006001a7202 */ /* 0x000fe40000000f00 */
[----:B------:R-:W-:Y:S01]  /*0ce0*/  DFMA R18, R14, R12, UR6 ;  /* 0x000000060e127e2b */ /* 0x000fe2000800000c */
[----:B------:R-:W-:Y:S01]  /*0cf0*/  UMOV UR6, 0x55555555 ;  /* 0x5555555500067882 */ /* 0x000fe20000000000 */
[----:B------:R-:W-:-:S06]  /*0d00*/  UMOV UR7, 0x3fb55555 ;  /* 0x3fb5555500077882 */ /* 0x000fcc0000000000 */
[----:B------:R-:W-:-:S08]  /*0d10*/  DFMA R12, R14, R18, UR6 ;  /* 0x000000060e0c7e2b */ /* 0x000fd00008000012 */
[----:B------:R-:W-:Y:S01]  /*0d20*/  DADD R16, -R12, UR6 ;  /* 0x000000060c107e29 */ /* 0x000fe20008000100 */
[----:B------:R-:W-:Y:S01]  /*0d30*/  UMOV UR6, 0xb9e7b0 ;  /* 0x00b9e7b000067882 */ /* 0x000fe20000000000 */
[----:B------:R-:W-:-:S06]  /*0d40*/  UMOV UR7, 0x3c46a4cb ;  /* 0x3c46a4cb00077882 */ /* 0x000fcc0000000000 */
[----:B------:R-:W-:Y:S02]  /*0d50*/  DFMA R18, R14, R18, R16 ;  /* 0x000000120e12722b */ /* 0x000fe40000000010 */
[C---:B------:R-:W-:Y:S02]  /*0d60*/  DFMA R16, R8.reuse, R8, -R22 ;  /* 0x000000080810722b */ /* 0x040fe40000000816 */
[----:B------:R-:W-:-:S04]  /*0d70*/  DMUL R14, R8, R22 ;  /* 0x00000016080e7228 */ /* 0x000fc80000000000 */
[----:B------:R-:W-:Y:S01]  /*0d80*/  DADD R18, R18, -UR6 ;  /* 0x8000000612127e29 */ /* 0x000fe20008000000 */
[----:B------:R-:W-:Y:S01]  /*0d90*/  UMOV UR6, 0x80000000 ;  /* 0x8000000000067882 */ /* 0x000fe20000000000 */
[C---:B------:R-:W-:Y:S01]  /*0da0*/  DFMA R16, R8.reuse, R26, R16 ;  /* 0x0000001a0810722b */ /* 0x040fe20000000010 */
[----:B------:R-:W-:Y:S01]  /*0db0*/  UMOV UR7, 0x43300000 ;  /* 0x4330000000077882 */ /* 0x000fe20000000000 */
[----:B------:R-:W-:-:S08]  /*0dc0*/  DFMA R26, R8, R22, -R14 ;  /* 0x00000016081a722b */ /* 0x000fd0000000080e */
[----:B------:R-:W-:Y:S02]  /*0dd0*/  DFMA R26, R6, R22, R26 ;  /* 0x00000016061a722b */ /* 0x000fe4000000001a */
[----:B------:R-:W-:-:S06]  /*0de0*/  DADD R22, R12, R18 ;  /* 0x000000000c167229 */ /* 0x000fcc0000000012 */
[----:B------:R-:W-:Y:S02]  /*0df0*/  DFMA R16, R8, R16, R26 ;  /* 0x000000100810722b */ /* 0x000fe4000000001a */
[----:B------:R-:W-:Y:S02]  /*0e00*/  DADD R26, R12, -R22 ;  /* 0x000000000c1a7229 */ /* 0x000fe40000000816 */
[----:B------:R-:W-:-:S06]  /*0e10*/  DMUL R12, R22, R14 ;  /* 0x0000000e160c7228 */ /* 0x000fcc0000000000 */
[----:B------:R-:W-:Y:S02]  /*0e20*/  DADD R18, R18, R26 ;  /* 0x0000000012127229 */ /* 0x000fe4000000001a */
[----:B------:R-:W-:-:S08]  /*0e30*/  DFMA R26, R22, R14, -R12 ;  /* 0x0000000e161a722b */ /* 0x000fd0000000080c */
[----:B------:R-:W-:-:S08]  /*0e40*/  DFMA R16, R22, R16, R26 ;  /* 0x000000101610722b */ /* 0x000fd0000000001a */
[----:B------:R-:W-:-:S08]  /*0e50*/  DFMA R18, R18, R14, R16 ;  /* 0x0000000e1212722b */ /* 0x000fd00000000010 */
[----:B------:R-:W-:-:S08]  /*0e60*/  DADD R16, R12, R18 ;  /* 0x000000000c107229 */ /* 0x000fd00000000012 */
[--C-:B------:R-:W-:Y:S02]  /*0e70*/  DADD R14, R8, R16.reuse ;  /* 0x00000000080e7229 */ /* 0x100fe40000000010 */
[----:B------:R-:W-:-:S06]  /*0e80*/  DADD R12, R12, -R16 ;  /* 0x000000000c0c7229 */ /* 0x000fcc0000000810 */
[----:B------:R-:W-:Y:S02]  /*0e90*/  DADD R8, R8, -R14 ;  /* 0x0000000008087229 */ /* 0x000fe4000000080e */
[----:B------:R-:W-:-:S06]  /*0ea0*/  DADD R12, R18, R12 ;  /* 0x00000000120c7229 */ /* 0x000fcc000000000c */
[----:B------:R-:W-:-:S08]  /*0eb0*/  DADD R8, R16, R8 ;  /* 0x0000000010087229 */ /* 0x000fd00000000008 */
[----:B------:R-:W-:-:S08]  /*0ec0*/  DADD R8, R12, R8 ;  /* 0x000000000c087229 */ /* 0x000fd00000000008 */
[----:B------:R-:W-:Y:S01]  /*0ed0*/  DADD R8, R6, R8 ;  /* 0x0000000006087229 */ /* 0x000fe20000000008 */
[----:B------:R-:W-:Y:S01]  /*0ee0*/  LOP3.LUT R6, R11, 0x80000000, RZ, 0x3c, !PT ;  /* 0x800000000b067812 */ /* 0x000fe200078e3cff */
[----:B------:R-:W-:-:S06]  /*0ef0*/  IMAD.MOV.U32 R7, RZ, RZ, 0x43300000 ;  /* 0x43300000ff077424 */ /* 0x000fcc00078e00ff */
[----:B------:R-:W-:Y:S02]  /*0f00*/  DADD R10, R14, R8 ;  /* 0x000000000e0a7229 */ /* 0x000fe40000000008 */
[----:B------:R-:W-:Y:S01]  /*0f10*/  DADD R12, R6, -UR6 ;  /* 0x80000006060c7e29 */ /* 0x000fe20008000000 */
[----:B------:R-:W-:Y:S01]  /*0f20*/  UMOV UR6, 0xfefa39ef ;  /* 0xfefa39ef00067882 */ /* 0x000fe20000000000 */
[----:B------:R-:W-:-:S04]  /*0f30*/  UMOV UR7, 0x3fe62e42 ;  /* 0x3fe62e4200077882 */ /* 0x000fc80000000000 */
[--C-:B------:R-:W-:Y:S02]  /*0f40*/  DADD R14, R14, -R10.reuse ;  /* 0x000000000e0e7229 */ /* 0x100fe4000000080a */
[----:B------:R-:W-:-:S06]  /*0f50*/  DFMA R6, R12, UR6, R10 ;  /* 0x000000060c067c2b */ /* 0x000fcc000800000a */
[----:B------:R-:W-:Y:S02]  /*0f60*/  DADD R14, R8, R14 ;  /* 0x00000000080e7229 */ /* 0x000fe4000000000e */
[----:B------:R-:W-:-:S08]  /*0f70*/  DFMA R16, R12, -UR6, R6 ;  /* 0x800000060c107c2b */ /* 0x000fd00008000006 */
[----:B------:R-:W-:-:S08]  /*0f80*/  DADD R16, -R10, R16 ;  /* 0x000000000a107229 */ /* 0x000fd00000000110 */
[----:B------:R-:W-:-:S08]  /*0f90*/  DADD R14, R14, -R16 ;  /* 0x000000000e0e7229 */ /* 0x000fd00000000810 */
[----:B------:R-:W-:-:S08]  /*0fa0*/  DFMA R14, R12, UR8, R14 ;  /* 0x000000080c0e7c2b */ /* 0x000fd0000800000e */
[----:B------:R-:W-:-:S08]  /*0fb0*/  DADD R8, R6, R14 ;  /* 0x0000000006087229 */ /* 0x000fd0000000000e */
[----:B------:R-:W-:Y:S02]  /*0fc0*/  DADD R10, R6, -R8 ;  /* 0x00000000060a7229 */ /* 0x000fe40000000808 */
[----:B------:R-:W-:-:S06]  /*0fd0*/  DMUL R6, R8, 2 ;  /* 0x4000000008067828 */ /* 0x000fcc0000000000 */
[----:B------:R-:W-:Y:S02]  /*0fe0*/  DADD R10, R14, R10 ;  /* 0x000000000e0a7229 */ /* 0x000fe4000000000a */
[----:B------:R-:W-:-:S08]  /*0ff0*/  DFMA R12, R8, 2, -R6 ;  /* 0x40000000080c782b */ /* 0x000fd00000000806 */
[----:B------:R-:W-:Y:S01]  /*1000*/  DFMA R12, R10, 2, R12 ;  /* 0x400000000a0c782b */ /* 0x000fe2000000000c */
[----:B------:R-:W-:Y:S01]  /*1010*/  MOV R10, 0x652b82fe ;  /* 0x652b82fe000a7802 */ /* 0x000fe20000000f00 */
[----:B------:R-:W-:-:S06]  /*1020*/  IMAD.MOV.U32 R11, RZ, RZ, 0x3ff71547 ;  /* 0x3ff71547ff0b7424 */ /* 0x000fcc00078e00ff */
[----:B------:R-:W-:-:S08]  /*1030*/  DADD R8, R6, R12 ;  /* 0x0000000006087229 */ /* 0x000fd0000000000c */
[----:B------:R-:W-:Y:S02]  /*1040*/  DFMA R10, R8, R10, 6.75539944105574400000e+15 ;  /* 0x43380000080a742b */ /* 0x000fe4000000000a */
[----:B------:R-:W-:Y:S01]  /*1050*/  FSETP.GEU.AND P0, PT, |R9|, 4.1917929649353027344, PT ;  /* 0x4086232b0900780b */ /* 0x000fe20003f0e200 */
[----:B------:R-:W-:-:S05]  /*1060*/  DADD R6, R6, -R8 ;  /* 0x0000000006067229 */ /* 0x000fca0000000808 */
[----:B------:R-:W-:-:S03]  /*1070*/  DADD R14, R10, -6.75539944105574400000e+15 ;  /* 0xc33800000a0e7429 */ /* 0x000fc60000000000 */
[----:B------:R-:W-:-:S05]  /*1080*/  DADD R12, R12, R6 ;  /* 0x000000000c0c7229 */ /* 0x000fca0000000006 */
[----:B------:R-:W-:Y:S01]  /*1090*/  DFMA R16, R14, -UR6, R8 ;  /* 0x800000060e107c2b */ /* 0x000fe20008000008 */
[----:B------:R-:W-:Y:S01]  /*10a0*/  UMOV UR6, 0x3b39803f ;  /* 0x3b39803f00067882 */ /* 0x000fe20000000000 */
[----:B------:R-:W-:-:S06]  /*10b0*/  UMOV UR7, 0x3c7abc9e ;  /* 0x3c7abc9e00077882 */ /* 0x000fcc0000000000 */
[----:B------:R-:W-:Y:S01]  /*10c0*/  DFMA R14, R14, -UR6, R16 ;  /* 0x800000060e0e7c2b */ /* 0x000fe20008000010 */
[----:B------:R-:W-:Y:S01]  /*10d0*/  UMOV UR6, 0x69ce2bdf ;  /* 0x69ce2bdf00067882 */ /* 0x000fe20000000000 */
[----:B------:R-:W-:Y:S01]  /*10e0*/  IMAD.MOV.U32 R16, RZ, RZ, -0x35dec16 ;  /* 0xfca213eaff107424 */ /* 0x000fe200078e00ff */
[----:B------:R-:W-:Y:S01]  /*10f0*/  UMOV UR7, 0x3e5ade15 ;  /* 0x3e5ade1500077882 */ /* 0x000fe20000000000 */
[----:B------:R-:W-:-:S06]  /*1100*/  IMAD.MOV.U32 R17, RZ, RZ, 0x3e928af3 ;  /* 0x3e928af3ff117424 */ /* 0x000fcc00078e00ff */
[----:B------:R-:W-:Y:S01]  /*1110*/  DFMA R16, R14, UR6, R16 ;  /* 0x000000060e107c2b */ /* 0x000fe20008000010 */
[----:B------:R-:W-:Y:S01]  /*1120*/  UMOV UR6, 0x62401315 ;  /* 0x6240131500067882 */ /* 0x000fe20000000000 */
[----:B------:R-:W-:-:S06]  /*1130*/  UMOV UR7, 0x3ec71dee ;  /* 0x3ec71dee00077882 */ /* 0x000fcc0000000000 */
[----:B------:R-:W-:Y:S01]  /*1140*/  DFMA R16, R14, R16, UR6 ;  /* 0x000000060e107e2b */ /* 0x000fe20008000010 */
        /* <DEDUP_REMOVED lines=20> */
[----:B------:R-:W-:-:S08]  /*1290*/  DFMA R16, R14, R16, UR6 ;  /* 0x000000060e107e2b */ /* 0x000fd00008000010 */
[----:B------:R-:W-:-:S08]  /*12a0*/  DFMA R16, R14, R16, 1 ;  /* 0x3ff000000e10742b */ /* 0x000fd00000000010 */
[----:B------:R-:W-:-:S10]  /*12b0*/  DFMA R14, R14, R16, 1 ;  /* 0x3ff000000e0e742b */ /* 0x000fd40000000010 */
[----:B------:R-:W-:Y:S01]  /*12c0*/  LEA R7, R10, R15, 0x14 ;  /* 0x0000000f0a077211 */ /* 0x000fe200078ea0ff */
[----:B------:R-:W-:Y:S01]  /*12d0*/  IMAD.MOV.U32 R6, RZ, RZ, R14 ;  /* 0x000000ffff067224 */ /* 0x000fe200078e000e */
[----:B------:R-:W-:Y:S06]  /*12e0*/  @!P0 BRA `(.L_x_7) ;  /* 0x0000000000348947 */ /* 0x000fec0003800000 */
[----:B------:R-:W-:Y:S01]  /*12f0*/  FSETP.GEU.AND P1, PT, |R9|, 4.2275390625, PT ;  /* 0x408748000900780b */ /* 0x000fe20003f2e200 */
[C---:B------:R-:W-:Y:S02]  /*1300*/  DADD R6, R8.reuse, +INF ;  /* 0x7ff0000008067429 */ /* 0x040fe40000000000 */
[----:B------:R-:W-:-:S08]  /*1310*/  DSETP.GEU.AND P0, PT, R8, RZ, PT ;  /* 0x000000ff0800722a */ /* 0x000fd00003f0e000 */
[----:B------:R-:W-:Y:S02]  /*1320*/  FSEL R6, R6, RZ, P0 ;  /* 0x000000ff06067208 */ /* 0x000fe40000000000 */
[----:B------:R-:W-:Y:S01]  /*1330*/  FSEL R7, R7, RZ, P0 ;  /* 0x000000ff07077208 */ /* 0x000fe20000000000 */
[----:B------:R-:W-:Y:S06]  /*1340*/  @P1 BRA `(.L_x_7) ;  /* 0x00000000001c1947 */ /* 0x000fec0003800000 */
[----:B------:R-:W-:-:S04]  /*1350*/  LEA.HI R6, R10, R10, RZ, 0x1 ;  /* 0x0000000a0a067211 */ /* 0x000fc800078f08ff */
[----:B------:R-:W-:-:S05]  /*1360*/  SHF.R.S32.HI R7, RZ, 0x1, R6 ;  /* 0x00000001ff077819 */ /* 0x000fca0000011406 */
[----:B------:R-:W-:Y:S02]  /*1370*/  IMAD.IADD R6, R10, 0x1, -R7 ;  /* 0x000000010a067824 */ /* 0x000fe400078e0a07 */
[----:B------:R-:W-:-:S03]  /*1380*/  IMAD R15, R7, 0x100000, R15 ;  /* 0x00100000070f7824 */ /* 0x000fc600078e020f */
[----:B------:R-:W-:Y:S02]  /*1390*/  LEA R7, R6, 0x3ff00000, 0x14 ;  /* 0x3ff0000006077811 */ /* 0x000fe400078ea0ff */
[----:B------:R-:W-:-:S06]  /*13a0*/  MOV R6, RZ ;  /* 0x000000ff00067202 */ /* 0x000fcc0000000f00 */
[----:B------:R-:W-:-:S11]  /*13b0*/  DMUL R6, R14, R6 ;  /* 0x000000060e067228 */ /* 0x000fd60000000000 */
.L_x_7:
[----:B------:R-:W-:Y:S02]  /*13c0*/  DFMA R12, R12, R6, R6 ;  /* 0x000000060c0c722b */ /* 0x000fe40000000006 */
[----:B------:R-:W-:-:S08]  /*13d0*/  DSETP.NEU.AND P0, PT, |R6|, +INF , PT ;  /* 0x7ff000000600742a */ /* 0x000fd00003f0d200 */
[----:B------:R-:W-:Y:S01]  /*13e0*/  FSEL R10, R6, R12, !P0 ;  /* 0x0000000c060a7208 */ /* 0x000fe20004000000 */
[----:B------:R-:W-:Y:S01]  /*13f0*/  IMAD.MOV.U32 R6, RZ, RZ, R0 ;  /* 0x000000ffff067224 */ /* 0x000fe200078e0000 */
[----:B------:R-:W-:Y:S01]  /*1400*/  FSEL R11, R7, R13, !P0 ;  /* 0x0000000d070b7208 */ /* 0x000fe20004000000 */
[----:B------:R-:W-:-:S04]  /*1410*/  IMAD.MOV.U32 R7, RZ, RZ, 0x0 ;  /* 0x00000000ff077424 */ /* 0x000fc800078e00ff */
[----:B------:R-:W-:Y:S05]  /*1420*/  RET.REL.NODEC R6 `(_Z6KernelPdS_S_S_i) ;  /* 0xffffffe806f47950 */ /* 0x000fea0003c3ffff */
.L_x_8:
        /* <DEDUP_REMOVED lines=13> */
.L_x_10:


//--------------------- .nv.shared.reserved.0     --------------------------
	.section	.nv.shared.reserved.0,"aw",@nobits
	.weak		__nv_reservedSMEM_offset_0_alias
	.size		__nv_reservedSMEM_offset_0_alias, 0, 64
	.other		__nv_reservedSMEM_offset_0_alias,@"STO_CUDA_RESERVED_SHARED STV_DEFAULT"
__nv_reservedSMEM_offset_0_alias:
	.zero		0
	.zero		64


//--------------------- .nv.constant0._Z6ErrorsPdS_S_ --------------------------
	.section	.nv.constant0._Z6ErrorsPdS_S_,"a",@progbits
	.sectionflags	@""
	.align	4
.nv.constant0._Z6ErrorsPdS_S_:
	.zero		920


//--------------------- .nv.constant0._Z6KernelPdS_S_S_i --------------------------
	.section	.nv.constant0._Z6KernelPdS_S_S_i,"a",@progbits
	.sectionflags	@""
	.align	4
.nv.constant0._Z6KernelPdS_S_S_i:
	.zero		932


//--------------------- SYMBOLS --------------------------

	.type		.nv.reservedSmem.offset0,@object
	.size		.nv.reservedSmem.offset0,0x4
